	.headerflags	@"EF_CUDA_TEXMODE_UNIFIED EF_CUDA_64BIT_ADDRESS EF_CUDA_ACCELERATORS EF_CUDA_SM90 EF_CUDA_VIRTUAL_SM(EF_CUDA_SM90)"
	.elftype	@"ET_EXEC"


//--------------------- .nv.info                  --------------------------
	.section	.nv.info,"",@"SHT_CUDA_INFO"
	.align	4


	//----- nvinfo : EIATTR_REGCOUNT
	.align		4
        /*0000*/ 	.byte	0x04, 0x2f
        /*0002*/ 	.short	(.L_2 - .L_1)
	.align		4
.L_1:
        /*0004*/ 	.word	index@(triton_poi_fused_clone_1)
        /*0008*/ 	.word	0x00000017


	//----- nvinfo : EIATTR_MIN_STACK_SIZE
	.align		4
.L_2:
        /*000c*/ 	.byte	0x04, 0x12
        /*000e*/ 	.short	(.L_4 - .L_3)
	.align		4
.L_3:
        /*0010*/ 	.word	index@(triton_poi_fused_clone_1)
        /*0014*/ 	.word	0x00000000


	//----- nvinfo : EIATTR_FRAME_SIZE
	.align		4
.L_4:
        /*0018*/ 	.byte	0x04, 0x11
        /*001a*/ 	.short	(.L_6 - .L_5)
	.align		4
.L_5:
        /*001c*/ 	.word	index@(triton_poi_fused_clone_1)
        /*0020*/ 	.word	0x00000000


	//----- nvinfo : EIATTR_MIN_STACK_SIZE
	.align		4
.L_6:
        /*0024*/ 	.byte	0x04, 0x12
        /*0026*/ 	.short	(.L_8 - .L_7)
	.align		4
.L_7:
        /*0028*/ 	.word	index@(triton_poi_fused_clone_1)
        /*002c*/ 	.word	0x00000000
.L_8:


//--------------------- .nv.info.triton_poi_fused_clone_1 --------------------------
	.section	.nv.info.triton_poi_fused_clone_1,"",@"SHT_CUDA_INFO"
	.sectionflags	@""
	.align	4


	//----- nvinfo : EIATTR_CUDA_API_VERSION
	.align		4
        /*0000*/ 	.byte	0x04, 0x37
        /*0002*/ 	.short	(.L_10 - .L_9)
.L_9:
        /*0004*/ 	.word	0x0000007c


	//----- nvinfo : EIATTR_KPARAM_INFO
	.align		4
.L_10:
        /*0008*/ 	.byte	0x04, 0x17
        /*000a*/ 	.short	(.L_12 - .L_11)
.L_11:
        /*000c*/ 	.word	0x00000000
        /*0010*/ 	.short	0x0007
        /*0012*/ 	.short	0x0034
        /*0014*/ 	.byte	0x00, 0xf0, 0x11, 0x00


	//----- nvinfo : EIATTR_KPARAM_INFO
	.align		4
.L_12:
        /*0018*/ 	.byte	0x04, 0x17
        /*001a*/ 	.short	(.L_14 - .L_13)
.L_13:
        /*001c*/ 	.word	0x00000000
        /*0020*/ 	.short	0x0006
        /*0022*/ 	.short	0x0030
        /*0024*/ 	.byte	0x00, 0xf0, 0x11, 0x00


	//----- nvinfo : EIATTR_KPARAM_INFO
	.align		4
.L_14:
        /*0028*/ 	.byte	0x04, 0x17
        /*002a*/ 	.short	(.L_16 - .L_15)
.L_15:
        /*002c*/ 	.word	0x00000000
        /*0030*/ 	.short	0x0005
        /*0032*/ 	.short	0x0028
        /*0034*/ 	.byte	0x00, 0xf4, 0x21, 0x00


	//----- nvinfo : EIATTR_KPARAM_INFO
	.align		4
.L_16:
        /*0038*/ 	.byte	0x04, 0x17
        /*003a*/ 	.short	(.L_18 - .L_17)
.L_17:
        /*003c*/ 	.word	0x00000000
        /*0040*/ 	.short	0x0004
        /*0042*/ 	.short	0x0020
        /*0044*/ 	.byte	0x00, 0xf4, 0x21, 0x00


	//----- nvinfo : EIATTR_KPARAM_INFO
	.align		4
.L_18:
        /*0048*/ 	.byte	0x04, 0x17
        /*004a*/ 	.short	(.L_20 - .L_19)
.L_19:
        /*004c*/ 	.word	0x00000000
        /*0050*/ 	.short	0x0003
        /*0052*/ 	.short	0x0018
        /*0054*/ 	.byte	0x00, 0xf4, 0x21, 0x00


	//----- nvinfo : EIATTR_KPARAM_INFO
	.align		4
.L_20:
        /*0058*/ 	.byte	0x04, 0x17
        /*005a*/ 	.short	(.L_22 - .L_21)
.L_21:
        /*005c*/ 	.word	0x00000000
        /*0060*/ 	.short	0x0002
        /*0062*/ 	.short	0x0010
        /*0064*/ 	.byte	0x00, 0xf4, 0x21, 0x00


	//----- nvinfo : EIATTR_KPARAM_INFO
	.align		4
.L_22:
        /*0068*/ 	.byte	0x04, 0x17
        /*006a*/ 	.short	(.L_24 - .L_23)
.L_23:
        /*006c*/ 	.word	0x00000000
        /*0070*/ 	.short	0x0001
        /*0072*/ 	.short	0x0008
        /*0074*/ 	.byte	0x00, 0xf4, 0x21, 0x00


	//----- nvinfo : EIATTR_KPARAM_INFO
	.align		4
.L_24:
        /*0078*/ 	.byte	0x04, 0x17
        /*007a*/ 	.short	(.L_26 - .L_25)
.L_25:
        /*007c*/ 	.word	0x00000000
        /*0080*/ 	.short	0x0000
        /*0082*/ 	.short	0x0000
        /*0084*/ 	.byte	0x00, 0xf4, 0x21, 0x00


	//----- nvinfo : EIATTR_SPARSE_MMA_MASK
	.align		4
.L_26:
        /*0088*/ 	.byte	0x03, 0x50
        /*008a*/ 	.short	0x0000


	//----- nvinfo : EIATTR_MAXREG_COUNT
	.align		4
        /*008c*/ 	.byte	0x03, 0x1b
        /*008e*/ 	.short	0x00ff


	//----- nvinfo : EIATTR_EXIT_INSTR_OFFSETS
	.align		4
        /*0090*/ 	.byte	0x04, 0x1c
        /*0092*/ 	.short	(.L_28 - .L_27)


	//   ....[0]....
.L_27:
        /*0094*/ 	.word	0x00000420


	//   ....[1]....
        /*0098*/ 	.word	0x00000480


	//----- nvinfo : EIATTR_REQNTID
	.align		4
.L_28:
        /*009c*/ 	.byte	0x04, 0x10
        /*009e*/ 	.short	(.L_30 - .L_29)
.L_29:
        /*00a0*/ 	.word	0x00000020
        /*00a4*/ 	.word	0x00000001
        /*00a8*/ 	.word	0x00000001


	//----- nvinfo : EIATTR_CBANK_PARAM_SIZE
	.align		4
.L_30:
        /*00ac*/ 	.byte	0x03, 0x19
        /*00ae*/ 	.short	0x0038


	//----- nvinfo : EIATTR_PARAM_CBANK
	.align		4
        /*00b0*/ 	.byte	0x04, 0x0a
        /*00b2*/ 	.short	(.L_32 - .L_31)
	.align		4
.L_31:
        /*00b4*/ 	.word	index@(.nv.constant0.triton_poi_fused_clone_1)
        /*00b8*/ 	.short	0x0210
        /*00ba*/ 	.short	0x0038


	//----- nvinfo : EIATTR_SW_WAR
	.align		4
.L_32:
        /*00bc*/ 	.byte	0x04, 0x36
        /*00be*/ 	.short	(.L_34 - .L_33)
.L_33:
        /*00c0*/ 	.word	0x00000008
.L_34:


//--------------------- .nv.callgraph             --------------------------
	.section	.nv.callgraph,"",@"SHT_CUDA_CALLGRAPH"
	.align	4
	.sectionentsize	8
	.align		4
        /*0000*/ 	.word	0x00000000
	.align		4
        /*0004*/ 	.word	0xffffffff
	.align		4
        /*0008*/ 	.word	0x00000000
	.align		4
        /*000c*/ 	.word	0xfffffffe
	.align		4
        /*0010*/ 	.word	0x00000000
	.align		4
        /*0014*/ 	.word	0xfffffffd
	.align		4
        /*0018*/ 	.word	0x00000000
	.align		4
        /*001c*/ 	.word	0xfffffffc


//--------------------- .nv.constant4             --------------------------
	.section	.nv.constant4,"a",@progbits
	.align	8
	.align		8
.nv.constant4:
        /*0000*/ 	.dword	_$_str


//--------------------- .text.triton_poi_fused_clone_1 --------------------------
	.section	.text.triton_poi_fused_clone_1,"ax",@progbits
	.sectionflags	@"SHF_BARRIERS=1"
	.align	128
        .global         triton_poi_fused_clone_1
        .type           triton_poi_fused_clone_1,@function
        .size           triton_poi_fused_clone_1,(.L_x_1 - triton_poi_fused_clone_1)
        .other          triton_poi_fused_clone_1,@"STO_CUDA_ENTRY STV_DEFAULT"
triton_poi_fused_clone_1:
.text.triton_poi_fused_clone_1:
[----:B------:R-:W0:Y:S01]  /*0000*/  LDC R1, c[0x0][0x28] ;  /* 0x00000a00ff017b82 */ /* 0x000e220000000800 */
[----:B------:R-:W1:Y:S07]  /*0010*/  S2R R0, SR_CTAID.Y ;  /* 0x0000000000007919 */ /* 0x000e6e0000002600 */
[----:B------:R-:W2:Y:S01]  /*0020*/  LDC.64 R6, c[0x0][0x220] ;  /* 0x00008800ff067b82 */ /* 0x000ea20000000a00 */
[----:B------:R-:W-:Y:S01]  /*0030*/  IMAD.MOV.U32 R18, RZ, RZ, RZ ;  /* 0x000000ffff127224 */ /* 0x000fe200078e00ff */
[----:B------:R-:W-:Y:S01]  /*0040*/  ULDC.64 UR6, c[0x0][0x208] ;  /* 0x0000820000067ab9 */ /* 0x000fe20000000a00 */
[----:B------:R-:W3:Y:S01]  /*0050*/  S2R R20, SR_TID.X ;  /* 0x0000000000147919 */ /* 0x000ee20000002100 */
[----:B------:R-:W4:Y:S04]  /*0060*/  S2R R13, SR_CTAID.X ;  /* 0x00000000000d7919 */ /* 0x000f280000002500 */
[----:B------:R-:W5:Y:S08]  /*0070*/  LDC.64 R4, c[0x0][0x218] ;  /* 0x00008600ff047b82 */ /* 0x000f700000000a00 */
[----:B------:R-:W5:Y:S01]  /*0080*/  LDC.64 R2, c[0x0][0x210] ;  /* 0x00008400ff027b82 */ /* 0x000f620000000a00 */
[----:B-1----:R-:W-:Y:S01]  /*0090*/  IMAD.SHL.U32 R0, R0, 0x10, RZ ;  /* 0x0000001000007824 */ /* 0x002fe200078e00ff */
[----:B---3--:R-:W-:-:S04]  /*00a0*/  SHF.R.U32.HI R14, RZ, 0x4, R20 ;  /* 0x00000004ff0e7819 */ /* 0x008fc80000011614 */
[----:B------:R-:W-:Y:S01]  /*00b0*/  LOP3.LUT R12, R0, 0xf, R20, 0xf8, !PT ;  /* 0x0000000f000c7812 */ /* 0x000fe200078ef814 */
[----:B----4-:R-:W-:Y:S01]  /*00c0*/  IMAD.SHL.U32 R13, R13, 0x2, RZ ;  /* 0x000000020d0d7824 */ /* 0x010fe200078e00ff */
[----:B------:R-:W-:Y:S02]  /*00d0*/  SGXT.U32 R14, R14, 0x1 ;  /* 0x000000010e0e781a */ /* 0x000fe40000000000 */
[----:B------:R-:W-:Y:S02]  /*00e0*/  SHF.R.S32.HI R9, RZ, 0x1f, R12 ;  /* 0x0000001fff097819 */ /* 0x000fe4000001140c */
[----:B------:R-:W-:Y:S02]  /*00f0*/  ISETP.GE.AND P2, PT, R12, 0x10, PT ;  /* 0x000000100c00780c */ /* 0x000fe40003f46270 */
[----:B------:R-:W-:Y:S02]  /*0100*/  LEA.HI R9, R9, R12, RZ, 0x2 ;  /* 0x0000000c09097211 */ /* 0x000fe400078f10ff */
[----:B------:R-:W-:-:S02]  /*0110*/  LOP3.LUT R15, R13, R14, RZ, 0xfc, !PT ;  /* 0x0000000e0d0f7212 */ /* 0x000fc400078efcff */
[----:B------:R-:W-:Y:S02]  /*0120*/  LOP3.LUT R11, R9, 0xfffffffc, RZ, 0xc0, !PT ;  /* 0xfffffffc090b7812 */ /* 0x000fe400078ec0ff */
[----:B------:R-:W-:Y:S02]  /*0130*/  SHF.R.S32.HI R17, RZ, 0x2, R9 ;  /* 0x00000002ff117819 */ /* 0x000fe40000011409 */
[----:B------:R-:W1:Y:S01]  /*0140*/  LDC.64 R8, c[0x0][0x228] ;  /* 0x00008a00ff087b82 */ /* 0x000e620000000a00 */
[----:B------:R-:W-:Y:S01]  /*0150*/  IMAD.IADD R16, R12, 0x1, -R11 ;  /* 0x000000010c107824 */ /* 0x000fe200078e0a0b */
[----:B------:R-:W-:Y:S01]  /*0160*/  ISETP.GE.AND P1, PT, R15, 0x4, PT ;  /* 0x000000040f00780c */ /* 0x000fe20003f26270 */
[----:B--2---:R-:W-:-:S03]  /*0170*/  IMAD.WIDE R6, R17, 0x4, R6 ;  /* 0x0000000411067825 */ /* 0x004fc600078e0206 */
[----:B------:R-:W-:Y:S01]  /*0180*/  ISETP.LT.AND P0, PT, R12, 0x10, !P1 ;  /* 0x000000100c00780c */ /* 0x000fe20004f01270 */
[----:B------:R-:W-:Y:S01]  /*0190*/  IMAD R16, R15, 0x4, R16 ;  /* 0x000000040f107824 */ /* 0x000fe200078e0210 */
[----:B------:R-:W2:Y:S01]  /*01a0*/  LDC.64 R10, c[0x0][0x230] ;  /* 0x00008c00ff0a7b82 */ /* 0x000ea20000000a00 */
[----:B------:R3:W4:Y:S02]  /*01b0*/  @!P2 LDG.E.EL R18, desc[UR6][R6.64] ;  /* 0x000000060612a981 */ /* 0x000724000c2e1900 */
[C---:B------:R-:W-:Y:S02]  /*01c0*/  IMAD R19, R17.reuse, 0x10, R16 ;  /* 0x0000001011137824 */ /* 0x040fe400078e0210 */
[----:B-----5:R-:W-:Y:S01]  /*01d0*/  IMAD.WIDE R4, R17, 0x4, R4 ;  /* 0x0000000411047825 */ /* 0x020fe200078e0204 */
[----:B------:R-:W-:-:S03]  /*01e0*/  CS2R R16, SRZ ;  /* 0x0000000000107805 */ /* 0x000fc6000001ff00 */
[----:B------:R-:W-:Y:S02]  /*01f0*/  IMAD.MOV.U32 R12, RZ, RZ, RZ ;  /* 0x000000ffff0c7224 */ /* 0x000fe400078e00ff */
[----:B0-----:R-:W-:Y:S01]  /*0200*/  IMAD.WIDE R2, R19, 0x4, R2 ;  /* 0x0000000413027825 */ /* 0x001fe200078e0202 */
[----:B------:R0:W5:Y:S03]  /*0210*/  @!P2 LDG.E.EL R17, desc[UR6][R4.64] ;  /* 0x000000060411a981 */ /* 0x000166000c2e1900 */
[C---:B-1----:R-:W-:Y:S01]  /*0220*/  IMAD.WIDE R8, R15.reuse, 0x4, R8 ;  /* 0x000000040f087825 */ /* 0x042fe200078e0208 */
[----:B------:R1:W5:Y:S03]  /*0230*/  @P0 LDG.E.EL R12, desc[UR6][R2.64] ;  /* 0x00000006020c0981 */ /* 0x000366000c2e1900 */
[----:B--2---:R-:W-:Y:S01]  /*0240*/  IMAD.WIDE R10, R15, 0x4, R10 ;  /* 0x000000040f0a7825 */ /* 0x004fe200078e020a */
[----:B------:R-:W-:-:S04]  /*0250*/  HFMA2.MMA R15, -RZ, RZ, 0, 0 ;  /* 0x00000000ff0f7435 */ /* 0x000fc800000001ff */
[----:B------:R-:W2:Y:S06]  /*0260*/  @!P1 LDG.E.EL R16, desc[UR6][R10.64] ;  /* 0x000000060a109981 */ /* 0x000eac000c2e1900 */
[----:B------:R-:W2:Y:S01]  /*0270*/  @!P1 LDG.E.EL R15, desc[UR6][R8.64] ;  /* 0x00000006080f9981 */ /* 0x000ea2000c2e1900 */
[----:B------:R-:W1:Y:S01]  /*0280*/  S2UR UR5, SR_CgaCtaId ;  /* 0x00000000000579c3 */ /* 0x000e620000008800 */
[----:B---3--:R-:W-:Y:S01]  /*0290*/  IMAD.MOV.U32 R7, RZ, RZ, 0x3d800000 ;  /* 0x3d800000ff077424 */ /* 0x008fe200078e00ff */
[----:B------:R-:W-:Y:S01]  /*02a0*/  UMOV UR4, 0x400 ;  /* 0x0000040000047882 */ /* 0x000fe20000000000 */
[----:B0-----:R-:W-:-:S05]  /*02b0*/  IMAD.SHL.U32 R5, R20, 0x2, RZ ;  /* 0x0000000214057824 */ /* 0x001fca00078e00ff */
[----:B-1----:R-:W-:Y:S02]  /*02c0*/  LOP3.LUT R2, R5, 0x1e, RZ, 0xc0, !PT ;  /* 0x0000001e05027812 */ /* 0x002fe400078ec0ff */
[----:B------:R-:W-:Y:S01]  /*02d0*/  LOP3.LUT R14, R14, 0x1e, R5, 0xf8, !PT ;  /* 0x0000001e0e0e7812 */ /* 0x000fe200078ef805 */
[----:B------:R-:W-:Y:S01]  /*02e0*/  UPRMT UR4, UR5, 0x654, UR4 ;  /* 0x0000065405047896 */ /* 0x000fe20008000004 */
[----:B------:R-:W-:Y:S02]  /*02f0*/  SHF.R.U32.HI R3, RZ, 0x1, R20 ;  /* 0x00000001ff037819 */ /* 0x000fe40000011614 */
[----:B------:R-:W-:Y:S02]  /*0300*/  LOP3.LUT R13, R13, 0x1, R20, 0xf8, !PT ;  /* 0x000000010d0d7812 */ /* 0x000fe400078ef814 */
[----:B------:R-:W-:Y:S02]  /*0310*/  SGXT.U32 R3, R3, 0x4 ;  /* 0x000000040303781a */ /* 0x000fe40000000000 */
[----:B------:R-:W-:-:S02]  /*0320*/  ISETP.GE.AND P0, PT, R13, 0x4, PT ;  /* 0x000000040d00780c */ /* 0x000fc40003f06270 */
[----:B------:R-:W-:-:S04]  /*0330*/  LOP3.LUT R0, R0, R3, RZ, 0xfc, !PT ;  /* 0x0000000300007212 */ /* 0x000fc800078efcff */
[----:B------:R-:W-:Y:S02]  /*0340*/  ISETP.LT.AND P0, PT, R0, 0x10, !P0 ;  /* 0x000000100000780c */ /* 0x000fe40004701270 */
[----:B------:R-:W-:-:S04]  /*0350*/  LOP3.LUT R5, R5, 0x3c, RZ, 0xc0, !PT ;  /* 0x0000003c05057812 */ /* 0x000fc800078ec0ff */
[----:B------:R-:W-:Y:S01]  /*0360*/  IADD3 R5, R5, UR4, RZ ;  /* 0x0000000405057c10 */ /* 0x000fe2000fffe0ff */
[----:B----4-:R-:W-:-:S06]  /*0370*/  FFMA R18, R18, R7, 9.9999997473787516356e-06 ;  /* 0x3727c5ac12127423 */ /* 0x010fcc0000000007 */
[----:B------:R-:W0:Y:S01]  /*0380*/  MUFU.RSQ R18, R18 ;  /* 0x0000001200127308 */ /* 0x000e220000001400 */
[----:B------:R-:W-:Y:S01]  /*0390*/  LEA R7, R2, UR4, 0x1 ;  /* 0x0000000402077c11 */ /* 0x000fe2000f8e08ff */
[----:B-----5:R-:W-:-:S04]  /*03a0*/  FADD R17, -R17, R12 ;  /* 0x0000000c11117221 */ /* 0x020fc80000000100 */
[----:B------:R-:W-:Y:S02]  /*03b0*/  IMAD R14, R14, 0x4, R7 ;  /* 0x000000040e0e7824 */ /* 0x000fe400078e0207 */
[----:B0-----:R-:W-:-:S04]  /*03c0*/  FMUL R17, R18, R17 ;  /* 0x0000001112117220 */ /* 0x001fc80000400000 */
[----:B--2---:R-:W-:-:S05]  /*03d0*/  FFMA R15, R17, R15, R16 ;  /* 0x0000000f110f7223 */ /* 0x004fca0000000010 */
[----:B------:R0:W-:Y:S01]  /*03e0*/  STS [R14], R15 ;  /* 0x0000000f0e007388 */ /* 0x0001e20000000800 */
[----:B------:R-:W-:-:S05]  /*03f0*/  LOP3.LUT R2, R20, 0x1f, RZ, 0xc0, !PT ;  /* 0x0000001f14027812 */ /* 0x000fca00078ec0ff */
[----:B------:R-:W-:Y:S01]  /*0400*/  IMAD R5, R2, 0x4, R5 ;  /* 0x0000000402057824 */ /* 0x000fe200078e0205 */
[----:B------:R-:W-:Y:S06]  /*0410*/  BAR.SYNC.DEFER_BLOCKING 0x0 ;  /* 0x0000000000007b1d */ /* 0x000fec0000010000 */
[----:B0-----:R-:W-:Y:S05]  /*0420*/  @!P0 EXIT ;  /* 0x000000000000894d */ /* 0x001fea0003800000 */
[----:B------:R-:W0:Y:S01]  /*0430*/  LDS R5, [R5] ;  /* 0x0000000005057984 */ /* 0x000e220000000800 */
[----:B------:R-:W1:Y:S01]  /*0440*/  LDC.64 R2, c[0x0][0x238] ;  /* 0x00008e00ff027b82 */ /* 0x000e620000000a00 */
[----:B------:R-:W-:-:S04]  /*0450*/  IMAD R13, R0, 0x4, R13 ;  /* 0x00000004000d7824 */ /* 0x000fc800078e020d */
[----:B-1----:R-:W-:-:S05]  /*0460*/  IMAD.WIDE R2, R13, 0x4, R2 ;  /* 0x000000040d027825 */ /* 0x002fca00078e0202 */
[----:B0-----:R-:W-:Y:S01]  /*0470*/  STG.E desc[UR6][R2.64], R5 ;  /* 0x0000000502007986 */ /* 0x001fe2000c101906 */
[----:B------:R-:W-:Y:S05]  /*0480*/  EXIT ;  /* 0x000000000000794d */ /* 0x000fea0003800000 */
.L_x_0:
[----:B------:R-:W-:-:S00]  /*0490*/  BRA `(.L_x_0) ;  /* 0xfffffffc00fc7947 */ /* 0x000fc0000383ffff */
[----:B------:R-:W-:-:S00]  /*04a0*/  NOP ;  /* 0x0000000000007918 */ /* 0x000fc00000000000 */
        /* <DEDUP_REMOVED lines=13> */
.L_x_1:


//--------------------- .nv.global.init           --------------------------
	.section	.nv.global.init,"aw",@progbits
.nv.global.init:
	.type		_$_str,@object
	.size		_$_str,(.L_0 - _$_str)
_$_str:
        /*0000*/ 	.byte	0x5f, 0x5f, 0x43, 0x55, 0x44, 0x41, 0x5f, 0x46, 0x54, 0x5a, 0x00
.L_0:


//--------------------- .nv.shared.triton_poi_fused_clone_1 --------------------------
	.section	.nv.shared.triton_poi_fused_clone_1,"aw",@nobits
	.sectionflags	@""
	.align	16
	.zero		1024


//--------------------- .nv.constant0.triton_poi_fused_clone_1 --------------------------
	.section	.nv.constant0.triton_poi_fused_clone_1,"a",@progbits
	.sectionflags	@""
	.align	4
.nv.constant0.triton_poi_fused_clone_1:
	.zero		584
